	.headerflags	@"EF_CUDA_TEXMODE_UNIFIED EF_CUDA_64BIT_ADDRESS EF_CUDA_ACCELERATORS EF_CUDA_SM90 EF_CUDA_VIRTUAL_SM(EF_CUDA_SM90)"
	.elftype	@"ET_EXEC"


//--------------------- .nv.info                  --------------------------
	.section	.nv.info,"",@"SHT_CUDA_INFO"
	.align	4


	//----- nvinfo : EIATTR_REGCOUNT
	.align		4
        /*0000*/ 	.byte	0x04, 0x2f
        /*0002*/ 	.short	(.L_3 - .L_2)
	.align		4
.L_2:
        /*0004*/ 	.word	index@(triton_poi_fused_cat_51)
        /*0008*/ 	.word	0x00000038


	//----- nvinfo : EIATTR_MIN_STACK_SIZE
	.align		4
.L_3:
        /*000c*/ 	.byte	0x04, 0x12
        /*000e*/ 	.short	(.L_5 - .L_4)
	.align		4
.L_4:
        /*0010*/ 	.word	index@(triton_poi_fused_cat_51)
        /*0014*/ 	.word	0x00000000


	//----- nvinfo : EIATTR_FRAME_SIZE
	.align		4
.L_5:
        /*0018*/ 	.byte	0x04, 0x11
        /*001a*/ 	.short	(.L_7 - .L_6)
	.align		4
.L_6:
        /*001c*/ 	.word	index@(triton_poi_fused_cat_51)
        /*0020*/ 	.word	0x00000000


	//----- nvinfo : EIATTR_MIN_STACK_SIZE
	.align		4
.L_7:
        /*0024*/ 	.byte	0x04, 0x12
        /*0026*/ 	.short	(.L_9 - .L_8)
	.align		4
.L_8:
        /*0028*/ 	.word	index@(triton_poi_fused_cat_51)
        /*002c*/ 	.word	0x00000000
.L_9:


//--------------------- .nv.info.triton_poi_fused_cat_51 --------------------------
	.section	.nv.info.triton_poi_fused_cat_51,"",@"SHT_CUDA_INFO"
	.sectionflags	@""
	.align	4


	//----- nvinfo : EIATTR_CUDA_API_VERSION
	.align		4
        /*0000*/ 	.byte	0x04, 0x37
        /*0002*/ 	.short	(.L_11 - .L_10)
.L_10:
        /*0004*/ 	.word	0x0000007c


	//----- nvinfo : EIATTR_KPARAM_INFO
	.align		4
.L_11:
        /*0008*/ 	.byte	0x04, 0x17
        /*000a*/ 	.short	(.L_13 - .L_12)
.L_12:
        /*000c*/ 	.word	0x00000000
        /*0010*/ 	.short	0x000b
        /*0012*/ 	.short	0x0058
        /*0014*/ 	.byte	0x00, 0xf0, 0x11, 0x00


	//----- nvinfo : EIATTR_KPARAM_INFO
	.align		4
.L_13:
        /*0018*/ 	.byte	0x04, 0x17
        /*001a*/ 	.short	(.L_15 - .L_14)
.L_14:
        /*001c*/ 	.word	0x00000000
        /*0020*/ 	.short	0x000a
        /*0022*/ 	.short	0x0050
        /*0024*/ 	.byte	0x00, 0xf4, 0x21, 0x00


	//----- nvinfo : EIATTR_KPARAM_INFO
	.align		4
.L_15:
        /*0028*/ 	.byte	0x04, 0x17
        /*002a*/ 	.short	(.L_17 - .L_16)
.L_16:
        /*002c*/ 	.word	0x00000000
        /*0030*/ 	.short	0x0009
        /*0032*/ 	.short	0x0048
        /*0034*/ 	.byte	0x00, 0xf4, 0x21, 0x00


	//----- nvinfo : EIATTR_KPARAM_INFO
	.align		4
.L_17:
        /*0038*/ 	.byte	0x04, 0x17
        /*003a*/ 	.short	(.L_19 - .L_18)
.L_18:
        /*003c*/ 	.word	0x00000000
        /*0040*/ 	.short	0x0008
        /*0042*/ 	.short	0x0040
        /*0044*/ 	.byte	0x00, 0xf4, 0x21, 0x00


	//----- nvinfo : EIATTR_KPARAM_INFO
	.align		4
.L_19:
        /*0048*/ 	.byte	0x04, 0x17
        /*004a*/ 	.short	(.L_21 - .L_20)
.L_20:
        /*004c*/ 	.word	0x00000000
        /*0050*/ 	.short	0x0007
        /*0052*/ 	.short	0x0038
        /*0054*/ 	.byte	0x00, 0xf4, 0x21, 0x00


	//----- nvinfo : EIATTR_KPARAM_INFO
	.align		4
.L_21:
        /*0058*/ 	.byte	0x04, 0x17
        /*005a*/ 	.short	(.L_23 - .L_22)
.L_22:
        /*005c*/ 	.word	0x00000000
        /*0060*/ 	.short	0x0006
        /*0062*/ 	.short	0x0030
        /*0064*/ 	.byte	0x00, 0xf4, 0x21, 0x00


	//----- nvinfo : EIATTR_KPARAM_INFO
	.align		4
.L_23:
        /*0068*/ 	.byte	0x04, 0x17
        /*006a*/ 	.short	(.L_25 - .L_24)
.L_24:
        /*006c*/ 	.word	0x00000000
        /*0070*/ 	.short	0x0005
        /*0072*/ 	.short	0x0028
        /*0074*/ 	.byte	0x00, 0xf4, 0x21, 0x00


	//----- nvinfo : EIATTR_KPARAM_INFO
	.align		4
.L_25:
        /*0078*/ 	.byte	0x04, 0x17
        /*007a*/ 	.short	(.L_27 - .L_26)
.L_26:
        /*007c*/ 	.word	0x00000000
        /*0080*/ 	.short	0x0004
        /*0082*/ 	.short	0x0020
        /*0084*/ 	.byte	0x00, 0xf4, 0x21, 0x00


	//----- nvinfo : EIATTR_KPARAM_INFO
	.align		4
.L_27:
        /*0088*/ 	.byte	0x04, 0x17
        /*008a*/ 	.short	(.L_29 - .L_28)
.L_28:
        /*008c*/ 	.word	0x00000000
        /*0090*/ 	.short	0x0003
        /*0092*/ 	.short	0x0018
        /*0094*/ 	.byte	0x00, 0xf4, 0x21, 0x00


	//----- nvinfo : EIATTR_KPARAM_INFO
	.align		4
.L_29:
        /*0098*/ 	.byte	0x04, 0x17
        /*009a*/ 	.short	(.L_31 - .L_30)
.L_30:
        /*009c*/ 	.word	0x00000000
        /*00a0*/ 	.short	0x0002
        /*00a2*/ 	.short	0x0010
        /*00a4*/ 	.byte	0x00, 0xf4, 0x21, 0x00


	//----- nvinfo : EIATTR_KPARAM_INFO
	.align		4
.L_31:
        /*00a8*/ 	.byte	0x04, 0x17
        /*00aa*/ 	.short	(.L_33 - .L_32)
.L_32:
        /*00ac*/ 	.word	0x00000000
        /*00b0*/ 	.short	0x0001
        /*00b2*/ 	.short	0x0008
        /*00b4*/ 	.byte	0x00, 0xf4, 0x21, 0x00


	//----- nvinfo : EIATTR_KPARAM_INFO
	.align		4
.L_33:
        /*00b8*/ 	.byte	0x04, 0x17
        /*00ba*/ 	.short	(.L_35 - .L_34)
.L_34:
        /*00bc*/ 	.word	0x00000000
        /*00c0*/ 	.short	0x0000
        /*00c2*/ 	.short	0x0000
        /*00c4*/ 	.byte	0x00, 0xf4, 0x21, 0x00


	//----- nvinfo : EIATTR_SPARSE_MMA_MASK
	.align		4
.L_35:
        /*00c8*/ 	.byte	0x03, 0x50
        /*00ca*/ 	.short	0x0000


	//----- nvinfo : EIATTR_MAXREG_COUNT
	.align		4
        /*00cc*/ 	.byte	0x03, 0x1b
        /*00ce*/ 	.short	0x00ff


	//----- nvinfo : EIATTR_EXIT_INSTR_OFFSETS
	.align		4
        /*00d0*/ 	.byte	0x04, 0x1c
        /*00d2*/ 	.short	(.L_37 - .L_36)


	//   ....[0]....
.L_36:
        /*00d4*/ 	.word	0x00001cc0


	//   ....[1]....
        /*00d8*/ 	.word	0x00001ce0


	//----- nvinfo : EIATTR_REQNTID
	.align		4
.L_37:
        /*00dc*/ 	.byte	0x04, 0x10
        /*00de*/ 	.short	(.L_39 - .L_38)
.L_38:
        /*00e0*/ 	.word	0x00000080
        /*00e4*/ 	.word	0x00000001
        /*00e8*/ 	.word	0x00000001


	//----- nvinfo : EIATTR_CBANK_PARAM_SIZE
	.align		4
.L_39:
        /*00ec*/ 	.byte	0x03, 0x19
        /*00ee*/ 	.short	0x005c


	//----- nvinfo : EIATTR_PARAM_CBANK
	.align		4
        /*00f0*/ 	.byte	0x04, 0x0a
        /*00f2*/ 	.short	(.L_41 - .L_40)
	.align		4
.L_40:
        /*00f4*/ 	.word	index@(.nv.constant0.triton_poi_fused_cat_51)
        /*00f8*/ 	.short	0x0210
        /*00fa*/ 	.short	0x005c


	//----- nvinfo : EIATTR_SW_WAR
	.align		4
.L_41:
        /*00fc*/ 	.byte	0x04, 0x36
        /*00fe*/ 	.short	(.L_43 - .L_42)
.L_42:
        /*0100*/ 	.word	0x00000008
.L_43:


//--------------------- .nv.callgraph             --------------------------
	.section	.nv.callgraph,"",@"SHT_CUDA_CALLGRAPH"
	.align	4
	.sectionentsize	8
	.align		4
        /*0000*/ 	.word	0x00000000
	.align		4
        /*0004*/ 	.word	0xffffffff
	.align		4
        /*0008*/ 	.word	0x00000000
	.align		4
        /*000c*/ 	.word	0xfffffffe
	.align		4
        /*0010*/ 	.word	0x00000000
	.align		4
        /*0014*/ 	.word	0xfffffffd
	.align		4
        /*0018*/ 	.word	0x00000000
	.align		4
        /*001c*/ 	.word	0xfffffffc


//--------------------- .nv.constant4             --------------------------
	.section	.nv.constant4,"a",@progbits
	.align	8
	.align		8
.nv.constant4:
        /*0000*/ 	.dword	_$_str
	.align		8
        /*0008*/ 	.dword	_$_str_$_2


//--------------------- .text.triton_poi_fused_cat_51 --------------------------
	.section	.text.triton_poi_fused_cat_51,"ax",@progbits
	.align	128
        .global         triton_poi_fused_cat_51
        .type           triton_poi_fused_cat_51,@function
        .size           triton_poi_fused_cat_51,(.L_x_1 - triton_poi_fused_cat_51)
        .other          triton_poi_fused_cat_51,@"STO_CUDA_ENTRY STV_DEFAULT"
triton_poi_fused_cat_51:
.text.triton_poi_fused_cat_51:
[----:B------:R-:W0:Y:S01]  /*0000*/  LDC R1, c[0x0][0x28] ;  /* 0x00000a00ff017b82 */ /* 0x000e220000000800 */
[----:B------:R-:W1:Y:S01]  /*0010*/  S2R R0, SR_TID.X ;  /* 0x0000000000007919 */ /* 0x000e620000002100 */
[----:B------:R-:W-:-:S06]  /*0020*/  IMAD.MOV.U32 R6, RZ, RZ, RZ ;  /* 0x000000ffff067224 */ /* 0x000fcc00078e00ff */
[----:B------:R-:W2:Y:S01]  /*0030*/  LDC.64 R4, c[0x0][0x210] ;  /* 0x00008400ff047b82 */ /* 0x000ea20000000a00 */
[----:B------:R-:W-:Y:S01]  /*0040*/  IMAD.MOV.U32 R38, RZ, RZ, RZ ;  /* 0x000000ffff267224 */ /* 0x000fe200078e00ff */
[----:B------:R-:W3:Y:S01]  /*0050*/  S2R R39, SR_CTAID.X ;  /* 0x0000000000277919 */ /* 0x000ee20000002500 */
[----:B------:R-:W-:Y:S02]  /*0060*/  CS2R R16, SRZ ;  /* 0x0000000000107805 */ /* 0x000fe4000001ff00 */
[----:B------:R-:W-:Y:S02]  /*0070*/  CS2R R18, SRZ ;  /* 0x0000000000127805 */ /* 0x000fe4000001ff00 */
[----:B------:R-:W-:Y:S02]  /*0080*/  CS2R R8, SRZ ;  /* 0x0000000000087805 */ /* 0x000fe4000001ff00 */
[----:B------:R-:W-:Y:S01]  /*0090*/  CS2R R10, SRZ ;  /* 0x00000000000a7805 */ /* 0x000fe2000001ff00 */
[----:B------:R-:W4:Y:S01]  /*00a0*/  LDC.64 R20, c[0x0][0x218] ;  /* 0x00008600ff147b82 */ /* 0x000f220000000a00 */
[----:B------:R-:W-:-:S02]  /*00b0*/  CS2R R32, SRZ ;  /* 0x0000000000207805 */ /* 0x000fc4000001ff00 */
[----:B------:R-:W-:Y:S02]  /*00c0*/  CS2R R34, SRZ ;  /* 0x0000000000227805 */ /* 0x000fe4000001ff00 */
[----:B------:R-:W-:Y:S02]  /*00d0*/  CS2R R28, SRZ ;  /* 0x00000000001c7805 */ /* 0x000fe4000001ff00 */
[----:B------:R-:W-:Y:S01]  /*00e0*/  CS2R R30, SRZ ;  /* 0x00000000001e7805 */ /* 0x000fe2000001ff00 */
[----:B------:R-:W-:Y:S01]  /*00f0*/  ULDC.64 UR4, c[0x0][0x208] ;  /* 0x0000820000047ab9 */ /* 0x000fe20000000a00 */
[----:B------:R-:W-:Y:S01]  /*0100*/  ULDC.64 UR6, c[0x0][0x238] ;  /* 0x00008e0000067ab9 */ /* 0x000fe20000000a00 */
[----:B------:R-:W-:Y:S01]  /*0110*/  CS2R R26, SRZ ;  /* 0x00000000001a7805 */ /* 0x000fe2000001ff00 */
[----:B------:R-:W5:Y:S01]  /*0120*/  LDC.64 R50, c[0x0][0x248] ;  /* 0x00009200ff327b82 */ /* 0x000f620000000a00 */
[----:B-1----:R-:W-:-:S05]  /*0130*/  IMAD.SHL.U32 R0, R0, 0x4, RZ ;  /* 0x0000000400007824 */ /* 0x002fca00078e00ff */
[----:B------:R-:W-:-:S05]  /*0140*/  LOP3.LUT R0, R0, 0x1fc, RZ, 0xc0, !PT ;  /* 0x000001fc00007812 */ /* 0x000fca00078ec0ff */
[----:B---3--:R-:W-:-:S04]  /*0150*/  IMAD R39, R39, 0x400, R0 ;  /* 0x0000040027277824 */ /* 0x008fc800078e0200 */
[C---:B------:R-:W-:Y:S02]  /*0160*/  VIADD R7, R39.reuse, 0x200 ;  /* 0x0000020027077836 */ /* 0x040fe40000000000 */
[----:B------:R-:W-:-:S04]  /*0170*/  IMAD.HI R2, R39, -0x6db6db6d, R38 ;  /* 0x9249249327027827 */ /* 0x000fc800078e0226 */
[----:B------:R-:W-:Y:S01]  /*0180*/  IMAD.HI R15, R7, -0x6db6db6d, R6 ;  /* 0x92492493070f7827 */ /* 0x000fe200078e0206 */
[----:B------:R-:W-:-:S04]  /*0190*/  SHF.R.U32.HI R3, RZ, 0x1f, R2 ;  /* 0x0000001fff037819 */ /* 0x000fc80000011602 */
[----:B------:R-:W-:Y:S02]  /*01a0*/  SHF.R.U32.HI R0, RZ, 0x1f, R15 ;  /* 0x0000001fff007819 */ /* 0x000fe4000001160f */
[----:B------:R-:W-:Y:S02]  /*01b0*/  LEA.HI.SX32 R38, R2, R3, 0x18 ;  /* 0x0000000302267211 */ /* 0x000fe400078fc2ff */
[----:B------:R-:W-:-:S03]  /*01c0*/  LEA.HI.SX32 R15, R15, R0, 0x18 ;  /* 0x000000000f0f7211 */ /* 0x000fc600078fc2ff */
[C---:B------:R-:W-:Y:S02]  /*01d0*/  IMAD R3, R38.reuse, -0x1c0, R39 ;  /* 0xfffffe4026037824 */ /* 0x040fe400078e0227 */
[C---:B------:R-:W-:Y:S02]  /*01e0*/  IMAD R0, R15.reuse, -0x1c0, R7 ;  /* 0xfffffe400f007824 */ /* 0x040fe400078e0207 */
[----:B------:R-:W-:Y:S02]  /*01f0*/  IMAD R25, R38, 0xc0, R3 ;  /* 0x000000c026197824 */ /* 0x000fe400078e0203 */
[----:B------:R-:W-:Y:S01]  /*0200*/  IMAD R13, R15, 0xc0, R0 ;  /* 0x000000c00f0d7824 */ /* 0x000fe200078e0200 */
[C---:B------:R-:W-:Y:S01]  /*0210*/  ISETP.GE.AND P0, PT, R0.reuse, 0xc0, PT ;  /* 0x000000c00000780c */ /* 0x040fe20003f06270 */
[----:B----4-:R-:W-:-:S03]  /*0220*/  IMAD.WIDE R22, R0, 0x4, R20 ;  /* 0x0000000400167825 */ /* 0x010fc600078e0214 */
[----:B------:R-:W-:Y:S01]  /*0230*/  ISETP.LT.AND P3, PT, R7, 0x55c00, !P0 ;  /* 0x00055c000700780c */ /* 0x000fe20004761270 */
[----:B--2---:R-:W-:Y:S01]  /*0240*/  IMAD.WIDE R12, R13, 0x4, R4 ;  /* 0x000000040d0c7825 */ /* 0x004fe200078e0204 */
[----:B------:R-:W-:-:S03]  /*0250*/  ISETP.GE.AND P0, PT, R3, 0xc0, PT ;  /* 0x000000c00300780c */ /* 0x000fc60003f06270 */
[----:B------:R-:W-:Y:S01]  /*0260*/  IMAD.WIDE R4, R25, 0x4, R4 ;  /* 0x0000000419047825 */ /* 0x000fe200078e0204 */
[----:B------:R-:W-:-:S03]  /*0270*/  ISETP.LT.AND P2, PT, R39, 0x55c00, !P0 ;  /* 0x00055c002700780c */ /* 0x000fc60004741270 */
[----:B------:R-:W-:-:S04]  /*0280*/  IMAD.WIDE R20, R3, 0x4, R20 ;  /* 0x0000000403147825 */ /* 0x000fc800078e0214 */
[----:B------:R1:W2:Y:S04]  /*0290*/  @P3 LDG.E.EL.128 R16, desc[UR4][R12.64] ;  /* 0x000000040c103981 */ /* 0x0002a8000c2e1d00 */
[----:B------:R-:W3:Y:S04]  /*02a0*/  @P3 LDG.E.EL.128 R8, desc[UR4][R22.64] ;  /* 0x0000000416083981 */ /* 0x000ee8000c2e1d00 */
[----:B------:R4:W2:Y:S01]  /*02b0*/  @P2 LDG.E.EL.128 R32, desc[UR4][R4.64] ;  /* 0x0000000404202981 */ /* 0x0008a2000c2e1d00 */
[----:B-1----:R-:W1:Y:S03]  /*02c0*/  LDC.64 R12, c[0x0][0x240] ;  /* 0x00009000ff0c7b82 */ /* 0x002e660000000a00 */
[----:B------:R4:W5:Y:S01]  /*02d0*/  @P2 LDG.E.EL.128 R28, desc[UR4][R20.64] ;  /* 0x00000004141c2981 */ /* 0x000962000c2e1d00 */
[----:B------:R-:W-:Y:S01]  /*02e0*/  IMAD.SHL.U32 R38, R38, 0x100, RZ ;  /* 0x0000010026267824 */ /* 0x000fe200078e00ff */
[----:B------:R-:W-:-:S02]  /*02f0*/  ISETP.GE.AND P1, PT, R39, 0x55c00, PT ;  /* 0x00055c002700780c */ /* 0x000fc40003f26270 */
[----:B------:R-:W-:Y:S02]  /*0300*/  CS2R R24, SRZ ;  /* 0x0000000000187805 */ /* 0x000fe4000001ff00 */
[----:B------:R-:W-:Y:S02]  /*0310*/  SHF.R.S32.HI R2, RZ, 0x1f, R38 ;  /* 0x0000001fff027819 */ /* 0x000fe40000011426 */
[----:B------:R-:W-:Y:S02]  /*0320*/  IADD3 R38, P0, R3, R38, RZ ;  /* 0x0000002603267210 */ /* 0x000fe40007f1e0ff */
[----:B0---4-:R-:W-:Y:S02]  /*0330*/  P2R R5, PR, RZ, 0x2 ;  /* 0x00000002ff057803 */ /* 0x011fe40000000000 */
[----:B------:R-:W-:Y:S02]  /*0340*/  CS2R R20, SRZ ;  /* 0x0000000000147805 */ /* 0x000fe4000001ff00 */
[----:B------:R-:W-:-:S02]  /*0350*/  ISETP.GT.AND P1, PT, R3, 0xbf, !P1 ;  /* 0x000000bf0300780c */ /* 0x000fc40004f24270 */
[----:B------:R-:W-:Y:S02]  /*0360*/  LEA.HI.X.SX32 R23, R3, R2, 0x1, P0 ;  /* 0x0000000203177211 */ /* 0x000fe400000f0eff */
[----:B------:R-:W-:-:S04]  /*0370*/  LEA R42, P0, R38, UR6, 0x2 ;  /* 0x00000006262a7c11 */ /* 0x000fc8000f8010ff */
[----:B------:R-:W-:Y:S02]  /*0380*/  LEA.HI.X R43, R38, UR7, R23, 0x2, P0 ;  /* 0x00000007262b7c11 */ /* 0x000fe400080f1417 */
[----:B------:R-:W-:Y:S01]  /*0390*/  CS2R R22, SRZ ;  /* 0x0000000000167805 */ /* 0x000fe2000001ff00 */
[----:B-1----:R-:W-:Y:S02]  /*03a0*/  IMAD.WIDE R36, R3, 0x4, R12 ;  /* 0x0000000403247825 */ /* 0x002fe400078e020c */
[----:B------:R-:W4:Y:S04]  /*03b0*/  @P1 LDG.E.EL.128 R24, desc[UR4][R42.64+-0x300] ;  /* 0xfffd00042a181981 */ /* 0x000f28000c2e1d00 */
[----:B------:R3:W4:Y:S01]  /*03c0*/  @P1 LDG.E.EL.128 R20, desc[UR4][R36.64+-0x300] ;  /* 0xfffd000424141981 */ /* 0x000722000c2e1d00 */
[----:B------:R-:W-:-:S05]  /*03d0*/  IMAD.SHL.U32 R15, R15, 0x100, RZ ;  /* 0x000001000f0f7824 */ /* 0x000fca00078e00ff */
[----:B------:R-:W-:Y:S02]  /*03e0*/  SHF.R.S32.HI R41, RZ, 0x1f, R15 ;  /* 0x0000001fff297819 */ /* 0x000fe4000001140f */
[----:B------:R-:W-:Y:S02]  /*03f0*/  IADD3 R15, P0, R0, R15, RZ ;  /* 0x0000000f000f7210 */ /* 0x000fe40007f1e0ff */
[----:B------:R-:W-:Y:S02]  /*0400*/  ISETP.GE.AND P4, PT, R7, 0x55c00, PT ;  /* 0x00055c000700780c */ /* 0x000fe40003f86270 */
[----:B------:R-:W-:Y:S02]  /*0410*/  LEA.HI.X.SX32 R2, R0, R41, 0x1, P0 ;  /* 0x0000002900027211 */ /* 0x000fe400000f0eff */
[----:B------:R-:W-:-:S04]  /*0420*/  LEA R40, P0, R15, UR6, 0x2 ;  /* 0x000000060f287c11 */ /* 0x000fc8000f8010ff */
[----:B------:R-:W-:Y:S02]  /*0430*/  LEA.HI.X R41, R15, UR7, R2, 0x2, P0 ;  /* 0x000000070f297c11 */ /* 0x000fe400080f1402 */
[----:B------:R-:W-:Y:S02]  /*0440*/  ISETP.GT.AND P0, PT, R0, 0xbf, !P4 ;  /* 0x000000bf0000780c */ /* 0x000fe40006704270 */
[----:B---3--:R-:W-:Y:S02]  /*0450*/  SEL R37, R10, RZ, P3 ;  /* 0x000000ff0a257207 */ /* 0x008fe40001800000 */
[----:B------:R-:W-:Y:S02]  /*0460*/  SEL R10, R9, RZ, P3 ;  /* 0x000000ff090a7207 */ /* 0x000fe40001800000 */
[----:B--2---:R-:W-:Y:S02]  /*0470*/  SEL R34, R34, RZ, P2 ;  /* 0x000000ff22227207 */ /* 0x004fe40001000000 */
[----:B-----5:R-:W-:-:S02]  /*0480*/  SEL R9, R30, RZ, P2 ;  /* 0x000000ff1e097207 */ /* 0x020fc40001000000 */
[----:B------:R-:W-:-:S03]  /*0490*/  SEL R6, R35, RZ, P2 ;  /* 0x000000ff23067207 */ /* 0x000fc60001000000 */
[----:B------:R-:W-:Y:S02]  /*04a0*/  FADD R42, R34, -R9 ;  /* 0x80000009222a7221 */ /* 0x000fe40000000000 */
[----:B------:R-:W0:Y:S01]  /*04b0*/  LDC.64 R34, c[0x0][0x220] ;  /* 0x00008800ff227b82 */ /* 0x000e220000000a00 */
[----:B------:R-:W-:Y:S02]  /*04c0*/  SEL R15, R11, RZ, P3 ;  /* 0x000000ff0b0f7207 */ /* 0x000fe40001800000 */
[----:B------:R-:W-:Y:S02]  /*04d0*/  SEL R16, R16, RZ, P3 ;  /* 0x000000ff10107207 */ /* 0x000fe40001800000 */
[----:B------:R-:W-:Y:S02]  /*04e0*/  SEL R7, R17, RZ, P3 ;  /* 0x000000ff11077207 */ /* 0x000fe40001800000 */
[----:B------:R-:W-:Y:S02]  /*04f0*/  SEL R11, R8, RZ, P3 ;  /* 0x000000ff080b7207 */ /* 0x000fe40001800000 */
[----:B------:R-:W-:-:S02]  /*0500*/  CS2R R8, SRZ ;  /* 0x0000000000087805 */ /* 0x000fc4000001ff00 */
[----:B------:R-:W-:Y:S01]  /*0510*/  SEL R31, R31, RZ, P2 ;  /* 0x000000ff1f1f7207 */ /* 0x000fe20001000000 */
[----:B------:R-:W-:Y:S01]  /*0520*/  FADD R7, R7, -R10 ;  /* 0x8000000a07077221 */ /* 0x000fe20000000000 */
[----:B------:R-:W-:Y:S01]  /*0530*/  SEL R33, R33, RZ, P2 ;  /* 0x000000ff21217207 */ /* 0x000fe20001000000 */
[----:B------:R-:W-:Y:S01]  /*0540*/  FADD R36, R16, -R11 ;  /* 0x8000000b10247221 */ /* 0x000fe20000000000 */
[----:B------:R-:W-:Y:S02]  /*0550*/  CS2R R10, SRZ ;  /* 0x00000000000a7805 */ /* 0x000fe4000001ff00 */
[----:B------:R-:W-:Y:S02]  /*0560*/  SEL R38, R29, RZ, P2 ;  /* 0x000000ff1d267207 */ /* 0x000fe40001000000 */
[----:B------:R-:W-:Y:S01]  /*0570*/  SEL R4, R19, RZ, P3 ;  /* 0x000000ff13047207 */ /* 0x000fe20001800000 */
[----:B------:R-:W-:Y:S01]  /*0580*/  FADD R6, R6, -R31 ;  /* 0x8000001f06067221 */ /* 0x000fe20000000000 */
[----:B------:R-:W-:-:S04]  /*0590*/  IMAD.WIDE R30, R0, 0x4, R12 ;  /* 0x00000004001e7825 */ /* 0x000fc800078e020c */
[----:B------:R-:W-:Y:S01]  /*05a0*/  FADD R43, R33, -R38 ;  /* 0x80000026212b7221 */ /* 0x000fe20000000000 */
[----:B------:R1:W2:Y:S01]  /*05b0*/  @P0 LDG.E.EL.128 R8, desc[UR4][R40.64+-0x300] ;  /* 0xfffd000428080981 */ /* 0x0002a2000c2e1d00 */
[----:B------:R-:W-:Y:S01]  /*05c0*/  FADD R4, R4, -R15 ;  /* 0x8000000f04047221 */ /* 0x000fe20000000000 */
[----:B----4-:R-:W-:Y:S02]  /*05d0*/  SEL R33, R20, RZ, P1 ;  /* 0x000000ff14217207 */ /* 0x010fe40000800000 */
[----:B------:R-:W-:Y:S02]  /*05e0*/  CS2R R12, SRZ ;  /* 0x00000000000c7805 */ /* 0x000fe4000001ff00 */
[----:B------:R-:W-:Y:S02]  /*05f0*/  CS2R R14, SRZ ;  /* 0x00000000000e7805 */ /* 0x000fe4000001ff00 */
[----:B------:R-:W-:Y:S01]  /*0600*/  SEL R32, R32, RZ, P2 ;  /* 0x000000ff20207207 */ /* 0x000fe20001000000 */
[----:B0-----:R-:W-:Y:S01]  /*0610*/  IMAD.WIDE R44, R3, 0x4, R34 ;  /* 0x00000004032c7825 */ /* 0x001fe200078e0222 */
[----:B------:R-:W-:-:S02]  /*0620*/  SEL R20, R24, RZ, P1 ;  /* 0x000000ff18147207 */ /* 0x000fc40000800000 */
[----:B-1----:R-:W-:Y:S01]  /*0630*/  SEL R41, R28, RZ, P2 ;  /* 0x000000ff1c297207 */ /* 0x002fe20001000000 */
[----:B------:R-:W-:-:S04]  /*0640*/  IMAD.WIDE R48, R0, 0x4, R34 ;  /* 0x0000000400307825 */ /* 0x000fc800078e0222 */
[----:B------:R-:W-:Y:S01]  /*0650*/  FADD R20, R20, -R33 ;  /* 0x8000002114147221 */ /* 0x000fe20000000000 */
[----:B------:R0:W3:Y:S01]  /*0660*/  @P2 LDG.E.EL.128 R12, desc[UR4][R44.64] ;  /* 0x000000042c0c2981 */ /* 0x0000e2000c2e1d00 */
[----:B------:R-:W-:Y:S01]  /*0670*/  CS2R R34, SRZ ;  /* 0x0000000000227805 */ /* 0x000fe2000001ff00 */
[----:B------:R-:W-:Y:S01]  /*0680*/  FADD R46, R32, -R41 ;  /* 0x80000029202e7221 */ /* 0x000fe20000000000 */
[----:B------:R-:W-:Y:S01]  /*0690*/  CS2R R32, SRZ ;  /* 0x0000000000207805 */ /* 0x000fe2000001ff00 */
[----:B0-----:R-:W-:-:S05]  /*06a0*/  IMAD.WIDE R44, R3, 0x4, R50 ;  /* 0x00000004032c7825 */ /* 0x001fca00078e0232 */
[----:B------:R-:W4:Y:S01]  /*06b0*/  @P1 LDG.E.EL.128 R32, desc[UR4][R44.64+-0x300] ;  /* 0xfffd00042c201981 */ /* 0x000f22000c2e1d00 */
[----:B------:R-:W-:Y:S02]  /*06c0*/  SEL R18, R18, RZ, P3 ;  /* 0x000000ff12127207 */ /* 0x000fe40001800000 */
[----:B------:R-:W-:-:S03]  /*06d0*/  CS2R R16, SRZ ;  /* 0x0000000000107805 */ /* 0x000fc6000001ff00 */
[----:B------:R-:W-:Y:S01]  /*06e0*/  FADD R37, R18, -R37 ;  /* 0x8000002512257221 */ /* 0x000fe20000000000 */
[----:B------:R-:W-:-:S06]  /*06f0*/  CS2R R18, SRZ ;  /* 0x0000000000127805 */ /* 0x000fcc000001ff00 */
[----:B------:R0:W5:Y:S01]  /*0700*/  @P0 LDG.E.EL.128 R16, desc[UR4][R30.64+-0x300] ;  /* 0xfffd00041e100981 */ /* 0x000162000c2e1d00 */
[----:B------:R-:W-:Y:S02]  /*0710*/  CS2R R28, SRZ ;  /* 0x00000000001c7805 */ /* 0x000fe4000001ff00 */
[----:B0-----:R-:W-:-:S06]  /*0720*/  CS2R R30, SRZ ;  /* 0x00000000001e7805 */ /* 0x001fcc000001ff00 */
[----:B------:R0:W2:Y:S01]  /*0730*/  @P3 LDG.E.EL.128 R28, desc[UR4][R48.64] ;  /* 0x00000004301c3981 */ /* 0x0000a2000c2e1d00 */
[----:B------:R-:W-:Y:S02]  /*0740*/  SEL R40, R21, RZ, P1 ;  /* 0x000000ff15287207 */ /* 0x000fe40000800000 */
[----:B------:R-:W-:-:S05]  /*0750*/  SEL R25, R25, RZ, P1 ;  /* 0x000000ff19197207 */ /* 0x000fca0000800000 */
[----:B------:R-:W-:Y:S01]  /*0760*/  FADD R40, R25, -R40 ;  /* 0x8000002819287221 */ /* 0x000fe20000000000 */
[----:B------:R-:W-:Y:S01]  /*0770*/  IMAD.MOV.U32 R24, RZ, RZ, 0x3e800000 ;  /* 0x3e800000ff187424 */ /* 0x000fe200078e00ff */
[----:B------:R-:W-:Y:S01]  /*0780*/  P2R R2, PR, RZ, 0x10 ;  /* 0x00000010ff027803 */ /* 0x000fe20000000000 */
[----:B0-----:R-:W0:Y:S01]  /*0790*/  LDC.64 R48, c[0x0][0x228] ;  /* 0x00008a00ff307b82 */ /* 0x001e220000000a00 */
[----:B------:R-:W-:Y:S02]  /*07a0*/  SEL R26, R26, RZ, P1 ;  /* 0x000000ff1a1a7207 */ /* 0x000fe40000800000 */
[----:B------:R-:W-:Y:S01]  /*07b0*/  SEL R27, R27, RZ, P1 ;  /* 0x000000ff1b1b7207 */ /* 0x000fe20000800000 */
[----:B------:R-:W-:Y:S01]  /*07c0*/  IMAD.WIDE R50, R0, 0x4, R50 ;  /* 0x0000000400327825 */ /* 0x000fe200078e0232 */
[----:B----4-:R-:W-:-:S05]  /*07d0*/  SEL R32, R32, RZ, P1 ;  /* 0x000000ff20207207 */ /* 0x010fca0000800000 */
[----:B------:R-:W-:-:S04]  /*07e0*/  FADD R32, R32, 0.0010000000474974513054 ;  /* 0x3a83126f20207421 */ /* 0x000fc80000000000 */
[----:B------:R1:W4:Y:S01]  /*07f0*/  MUFU.SQRT R41, R32 ;  /* 0x0000002000297308 */ /* 0x0003220000002000 */
[----:B------:R-:W-:-:S05]  /*0800*/  SEL R21, R33, RZ, P1 ;  /* 0x000000ff21157207 */ /* 0x000fca0000800000 */
[----:B------:R-:W-:-:S04]  /*0810*/  FADD R21, R21, 0.0010000000474974513054 ;  /* 0x3a83126f15157421 */ /* 0x000fc80000000000 */
[----:B------:R0:W2:Y:S01]  /*0820*/  MUFU.SQRT R25, R21 ;  /* 0x0000001500197308 */ /* 0x0000a20000002000 */
[----:B-1----:R-:W-:Y:S02]  /*0830*/  SEL R32, R34, RZ, P1 ;  /* 0x000000ff22207207 */ /* 0x002fe40000800000 */
[----:B----4-:R-:W-:-:S03]  /*0840*/  FSETP.GT.AND P5, PT, R41, 8.50705917302346158658e+37, PT ;  /* 0x7e8000002900780b */ /* 0x010fc60003fa4000 */
[----:B------:R-:W-:Y:S01]  /*0850*/  FADD R32, R32, 0.0010000000474974513054 ;  /* 0x3a83126f20207421 */ /* 0x000fe20000000000 */
[----:B------:R-:W-:Y:S02]  /*0860*/  FSETP.GEU.AND P4, PT, R41, 1.175494350822287508e-38, PT ;  /* 0x008000002900780b */ /* 0x000fe40003f8e000 */
[----:B0-----:R-:W-:Y:S01]  /*0870*/  SEL R21, R22, RZ, P1 ;  /* 0x000000ff16157207 */ /* 0x001fe20000800000 */
[----:B------:R-:W0:Y:S01]  /*0880*/  MUFU.SQRT R53, R32 ;  /* 0x0000002000357308 */ /* 0x000e220000002000 */
[----:B------:R-:W-:-:S03]  /*0890*/  FSEL R38, R24, 1, P5 ;  /* 0x3f80000018267808 */ /* 0x000fc60002800000 */
[----:B------:R-:W-:Y:S02]  /*08a0*/  FADD R26, R26, -R21 ;  /* 0x800000151a1a7221 */ /* 0x000fe40000000000 */
[----:B------:R-:W-:Y:S01]  /*08b0*/  @P5 FMUL R41, R41, 0.25 ;  /* 0x3e80000029295820 */ /* 0x000fe20000400000 */
[----:B--2---:R-:W-:Y:S02]  /*08c0*/  FSETP.GT.AND P5, PT, R25, 8.50705917302346158658e+37, PT ;  /* 0x7e8000001900780b */ /* 0x004fe40003fa4000 */
[----:B------:R-:W-:Y:S02]  /*08d0*/  SEL R21, R35, RZ, P1 ;  /* 0x000000ff23157207 */ /* 0x000fe40000800000 */
[----:B------:R-:W-:-:S03]  /*08e0*/  FSETP.GEU.AND P6, PT, R25, 1.175494350822287508e-38, PT ;  /* 0x008000001900780b */ /* 0x000fc60003fce000 */
[----:B------:R-:W-:Y:S01]  /*08f0*/  FADD R21, R21, 0.0010000000474974513054 ;  /* 0x3a83126f15157421 */ /* 0x000fe20000000000 */
[----:B------:R-:W-:-:S03]  /*0900*/  FSEL R45, R24, 1, P5 ;  /* 0x3f800000182d7808 */ /* 0x000fc60002800000 */
[----:B------:R-:W1:Y:S02]  /*0910*/  MUFU.SQRT R52, R21 ;  /* 0x0000001500347308 */ /* 0x000e640000002000 */
[----:B------:R-:W-:Y:S01]  /*0920*/  @P5 FMUL R25, R25, 0.25 ;  /* 0x3e80000019195820 */ /* 0x000fe20000400000 */
[----:B0-----:R-:W-:Y:S02]  /*0930*/  FSETP.GT.AND P5, PT, R53, 8.50705917302346158658e+37, PT ;  /* 0x7e8000003500780b */ /* 0x001fe40003fa4000 */
[----:B------:R-:W-:Y:S02]  /*0940*/  SEL R22, R23, RZ, P1 ;  /* 0x000000ff17167207 */ /* 0x000fe40000800000 */
[----:B---3--:R-:W-:-:S03]  /*0950*/  SEL R12, R12, RZ, P2 ;  /* 0x000000ff0c0c7207 */ /* 0x008fc60001000000 */
[----:B------:R-:W-:Y:S02]  /*0960*/  FADD R27, R27, -R22 ;  /* 0x800000161b1b7221 */ /* 0x000fe40000000000 */
[----:B------:R-:W-:Y:S01]  /*0970*/  FADD R22, R12, 0.0010000000474974513054 ;  /* 0x3a83126f0c167421 */ /* 0x000fe20000000000 */
[----:B------:R-:W-:Y:S01]  /*0980*/  @!P4 FMUL R41, R41, 16777216 ;  /* 0x4b8000002929c820 */ /* 0x000fe20000400000 */
[----:B------:R-:W-:Y:S01]  /*0990*/  @!P4 FMUL R38, R38, 16777216 ;  /* 0x4b8000002626c820 */ /* 0x000fe20000400000 */
[C---:B------:R-:W-:Y:S01]  /*09a0*/  FSETP.GEU.AND P4, PT, R53.reuse, 1.175494350822287508e-38, PT ;  /* 0x008000003500780b */ /* 0x040fe20003f8e000 */
[----:B------:R-:W-:Y:S01]  /*09b0*/  @P5 FMUL R53, R53, 0.25 ;  /* 0x3e80000035355820 */ /* 0x000fe20000400000 */
[----:B------:R-:W-:Y:S01]  /*09c0*/  FSEL R44, R24, 1, P5 ;  /* 0x3f800000182c7808 */ /* 0x000fe20002800000 */
[----:B------:R-:W0:Y:S01]  /*09d0*/  MUFU.SQRT R12, R22 ;  /* 0x00000016000c7308 */ /* 0x000e220000002000 */
[----:B-1----:R-:W-:Y:S02]  /*09e0*/  FSETP.GT.AND P5, PT, R52, 8.50705917302346158658e+37, PT ;  /* 0x7e8000003400780b */ /* 0x002fe40003fa4000 */
[----:B------:R-:W-:-:S02]  /*09f0*/  SEL R13, R13, RZ, P2 ;  /* 0x000000ff0d0d7207 */ /* 0x000fc40001000000 */
[----:B-----5:R-:W-:Y:S02]  /*0a00*/  SEL R21, R16, RZ, P0 ;  /* 0x000000ff10157207 */ /* 0x020fe40000000000 */
[----:B------:R-:W-:Y:S01]  /*0a10*/  SEL R8, R8, RZ, P0 ;  /* 0x000000ff08087207 */ /* 0x000fe20000000000 */
[----:B------:R-:W-:Y:S01]  /*0a20*/  FADD R23, R13, 0.0010000000474974513054 ;  /* 0x3a83126f0d177421 */ /* 0x000fe20000000000 */
[----:B------:R-:W-:Y:S01]  /*0a30*/  @!P6 FMUL R25, R25, 16777216 ;  /* 0x4b8000001919e820 */ /* 0x000fe20000400000 */
[----:B------:R-:W-:Y:S01]  /*0a40*/  @!P6 FMUL R45, R45, 16777216 ;  /* 0x4b8000002d2de820 */ /* 0x000fe20000400000 */
[----:B------:R-:W-:Y:S01]  /*0a50*/  FSETP.GEU.AND P6, PT, R52, 1.175494350822287508e-38, PT ;  /* 0x008000003400780b */ /* 0x000fe20003fce000 */
[----:B------:R-:W-:Y:S01]  /*0a60*/  FADD R21, R8, -R21 ;  /* 0x8000001508157221 */ /* 0x000fe20000000000 */
[----:B------:R-:W-:Y:S01]  /*0a70*/  FSEL R35, R24, 1, P5 ;  /* 0x3f80000018237808 */ /* 0x000fe20002800000 */
[----:B------:R-:W-:Y:S01]  /*0a80*/  @P5 FMUL R52, R52, 0.25 ;  /* 0x3e80000034345820 */ /* 0x000fe20000400000 */
[----:B------:R-:W1:Y:S01]  /*0a90*/  MUFU.SQRT R8, R23 ;  /* 0x0000001700087308 */ /* 0x000e620000002000 */
[----:B0-----:R-:W-:-:S02]  /*0aa0*/  FSETP.GT.AND P5, PT, R12, 8.50705917302346158658e+37, PT ;  /* 0x7e8000000c00780b */ /* 0x001fc40003fa4000 */
[----:B------:R-:W-:Y:S02]  /*0ab0*/  SEL R14, R14, RZ, P2 ;  /* 0x000000ff0e0e7207 */ /* 0x000fe40001000000 */
[----:B------:R-:W-:Y:S02]  /*0ac0*/  SEL R22, R17, RZ, P0 ;  /* 0x000000ff11167207 */ /* 0x000fe40000000000 */
        /* <DEDUP_REMOVED lines=8> */
[----:B------:R-:W0:Y:S01]  /*0b50*/  MUFU.SQRT R9, R17 ;  /* 0x0000001100097308 */ /* 0x000e220000002000 */
[----:B-1----:R-:W-:-:S02]  /*0b60*/  FSETP.GT.AND P5, PT, R8, 8.50705917302346158658e+37, PT ;  /* 0x7e8000000800780b */ /* 0x002fc40003fa4000 */
[----:B------:R-:W-:Y:S01]  /*0b70*/  SEL R15, R15, RZ, P2 ;  /* 0x000000ff0f0f7207 */ /* 0x000fe20001000000 */
[----:B------:R-:W-:Y:S01]  /*0b80*/  @!P6 FMUL R52, R52, 16777216 ;  /* 0x4b8000003434e820 */ /* 0x000fe20000400000 */
[----:B------:R-:W-:-:S03]  /*0b90*/  @!P6 FMUL R35, R35, 16777216 ;  /* 0x4b8000002323e820 */ /* 0x000fc60000400000 */
[----:B------:R-:W-:Y:S01]  /*0ba0*/  FADD R15, R15, 0.0010000000474974513054 ;  /* 0x3a83126f0f0f7421 */ /* 0x000fe20000000000 */
[----:B------:R-:W-:Y:S02]  /*0bb0*/  FSETP.GEU.AND P6, PT, R8, 1.175494350822287508e-38, PT ;  /* 0x008000000800780b */ /* 0x000fe40003fce000 */
[----:B------:R-:W-:Y:S01]  /*0bc0*/  FSEL R13, R24, 1, P5 ;  /* 0x3f800000180d7808 */ /* 0x000fe20002800000 */
[----:B------:R-:W1:Y:S02]  /*0bd0*/  MUFU.SQRT R14, R15 ;  /* 0x0000000f000e7308 */ /* 0x000e640000002000 */
[----:B------:R-:W-:Y:S01]  /*0be0*/  @P5 FMUL R8, R8, 0.25 ;  /* 0x3e80000008085820 */ /* 0x000fe20000400000 */
[----:B0-----:R-:W-:Y:S02]  /*0bf0*/  FSETP.GT.AND P5, PT, R9, 8.50705917302346158658e+37, PT ;  /* 0x7e8000000900780b */ /* 0x001fe40003fa4000 */
[----:B------:R-:W-:Y:S02]  /*0c00*/  SEL R23, R18, RZ, P0 ;  /* 0x000000ff12177207 */ /* 0x000fe40000000000 */
[----:B------:R-:W-:-:S02]  /*0c10*/  SEL R28, R28, RZ, P3 ;  /* 0x000000ff1c1c7207 */ /* 0x000fc40001800000 */
[----:B------:R-:W-:Y:S02]  /*0c20*/  SEL R11, R11, RZ, P0 ;  /* 0x000000ff0b0b7207 */ /* 0x000fe40000000000 */
[----:B------:R-:W-:Y:S01]  /*0c30*/  SEL R18, R19, RZ, P0 ;  /* 0x000000ff13127207 */ /* 0x000fe20000000000 */
[----:B------:R-:W-:Y:S01]  /*0c40*/  @!P4 FMUL R12, R12, 16777216 ;  /* 0x4b8000000c0cc820 */ /* 0x000fe20000400000 */
[----:B------:R-:W-:Y:S01]  /*0c50*/  SEL R10, R10, RZ, P0 ;  /* 0x000000ff0a0a7207 */ /* 0x000fe20000000000 */
[----:B------:R-:W-:Y:S01]  /*0c60*/  FADD R28, R28, 0.0010000000474974513054 ;  /* 0x3a83126f1c1c7421 */ /* 0x000fe20000000000 */
[----:B------:R-:W-:Y:S01]  /*0c70*/  @!P4 FMUL R16, R16, 16777216 ;  /* 0x4b8000001010c820 */ /* 0x000fe20000400000 */
[----:B------:R-:W-:Y:S01]  /*0c80*/  FADD R33, R11, -R18 ;  /* 0x800000120b217221 */ /* 0x000fe20000000000 */
[C---:B------:R-:W-:Y:S01]  /*0c90*/  FSETP.GEU.AND P4, PT, R9.reuse, 1.175494350822287508e-38, PT ;  /* 0x008000000900780b */ /* 0x040fe20003f8e000 */
[----:B------:R-:W0:Y:S01]  /*0ca0*/  MUFU.RCP R11, R12 ;  /* 0x0000000c000b7308 */ /* 0x000e220000001000 */
[----:B------:R-:W-:Y:S01]  /*0cb0*/  FADD R32, R10, -R23 ;  /* 0x800000170a207221 */ /* 0x000fe20000000000 */
[----:B------:R-:W-:Y:S01]  /*0cc0*/  @P5 FMUL R9, R9, 0.25 ;  /* 0x3e80000009095820 */ /* 0x000fe20000400000 */
[----:B------:R-:W-:Y:S01]  /*0cd0*/  FSEL R10, R24, 1, P5 ;  /* 0x3f800000180a7808 */ /* 0x000fe20002800000 */
[----:B------:R-:W-:Y:S01]  /*0ce0*/  @!P6 FMUL R8, R8, 16777216 ;  /* 0x4b8000000808e820 */ /* 0x000fe20000400000 */
[----:B-1----:R-:W-:-:S03]  /*0cf0*/  FSETP.GT.AND P5, PT, R14, 8.50705917302346158658e+37, PT ;  /* 0x7e8000000e00780b */ /* 0x002fc60003fa4000 */
[----:B------:R-:W1:Y:S01]  /*0d00*/  MUFU.SQRT R15, R28 ;  /* 0x0000001c000f7308 */ /* 0x000e620000002000 */
[----:B------:R-:W-:Y:S01]  /*0d10*/  SEL R29, R29, RZ, P3 ;  /* 0x000000ff1d1d7207 */ /* 0x000fe20001800000 */
[----:B------:R-:W-:Y:S01]  /*0d20*/  @!P6 FMUL R13, R13, 16777216 ;  /* 0x4b8000000d0de820 */ /* 0x000fe20000400000 */
[----:B------:R-:W-:-:S03]  /*0d30*/  FSETP.GEU.AND P6, PT, R14, 1.175494350822287508e-38, PT ;  /* 0x008000000e00780b */ /* 0x000fc60003fce000 */
[----:B------:R-:W-:Y:S02]  /*0d40*/  FADD R29, R29, 0.0010000000474974513054 ;  /* 0x3a83126f1d1d7421 */ /* 0x000fe40000000000 */
[----:B------:R-:W2:Y:S01]  /*0d50*/  MUFU.RCP R8, R8 ;  /* 0x0000000800087308 */ /* 0x000ea20000001000 */
[----:B0-----:R-:W-:Y:S01]  /*0d60*/  FMUL R11, R11, R16 ;  /* 0x000000100b0b7220 */ /* 0x001fe20000400000 */
[----:B------:R-:W-:Y:S01]  /*0d70*/  @P5 FMUL R14, R14, 0.25 ;  /* 0x3e8000000e0e5820 */ /* 0x000fe20000400000 */
[----:B------:R-:W-:Y:S02]  /*0d80*/  FSEL R17, R24, 1, P5 ;  /* 0x3f80000018117808 */ /* 0x000fe40002800000 */
[----:B-1----:R-:W-:-:S03]  /*0d90*/  FSETP.GT.AND P5, PT, R15, 8.50705917302346158658e+37, PT ;  /* 0x7e8000000f00780b */ /* 0x002fc60003fa4000 */
[----:B------:R-:W0:Y:S01]  /*0da0*/  MUFU.SQRT R16, R29 ;  /* 0x0000001d00107308 */ /* 0x000e220000002000 */
[----:B------:R-:W-:Y:S01]  /*0db0*/  SEL R30, R30, RZ, P3 ;  /* 0x000000ff1e1e7207 */ /* 0x000fe20001800000 */
[----:B------:R-:W-:Y:S01]  /*0dc0*/  @!P4 FMUL R9, R9, 16777216 ;  /* 0x4b8000000909c820 */ /* 0x000fe20000400000 */
[----:B------:R-:W-:Y:S01]  /*0dd0*/  @!P4 FMUL R10, R10, 16777216 ;  /* 0x4b8000000a0ac820 */ /* 0x000fe20000400000 */
[----:B--2---:R-:W-:Y:S02]  /*0de0*/  FMUL R12, R8, R13 ;  /* 0x0000000d080c7220 */ /* 0x004fe40000400000 */
[----:B------:R-:W-:Y:S01]  /*0df0*/  FADD R8, R30, 0.0010000000474974513054 ;  /* 0x3a83126f1e087421 */ /* 0x000fe20000000000 */
[C---:B------:R-:W-:Y:S02]  /*0e00*/  FSETP.GEU.AND P4, PT, R15.reuse, 1.175494350822287508e-38, PT ;  /* 0x008000000f00780b */ /* 0x040fe40003f8e000 */
[----:B------:R-:W-:Y:S01]  /*0e10*/  FSEL R47, R24, 1, P5 ;  /* 0x3f800000182f7808 */ /* 0x000fe20002800000 */
[----:B------:R-:W-:Y:S01]  /*0e20*/  @P5 FMUL R15, R15, 0.25 ;  /* 0x3e8000000f0f5820 */ /* 0x000fe20000400000 */
[----:B------:R-:W1:Y:S01]  /*0e30*/  MUFU.SQRT R13, R8 ;  /* 0x00000008000d7308 */ /* 0x000e620000002000 */
[----:B0-----:R-:W-:-:S02]  /*0e40*/  FSETP.GT.AND P5, PT, R16, 8.50705917302346158658e+37, PT ;  /* 0x7e8000001000780b */ /* 0x001fc40003fa4000 */
[----:B------:R-:W-:Y:S01]  /*0e50*/  SEL R31, R31, RZ, P3 ;  /* 0x000000ff1f1f7207 */ /* 0x000fe20001800000 */
[----:B------:R-:W-:Y:S01]  /*0e60*/  @!P6 FMUL R14, R14, 16777216 ;  /* 0x4b8000000e0ee820 */ /* 0x000fe20000400000 */
[----:B------:R-:W-:-:S03]  /*0e70*/  @!P6 FMUL R17, R17, 16777216 ;  /* 0x4b8000001111e820 */ /* 0x000fc60000400000 */
[----:B------:R-:W-:Y:S01]  /*0e80*/  FADD R18, R31, 0.0010000000474974513054 ;  /* 0x3a83126f1f127421 */ /* 0x000fe20000000000 */
[----:B------:R-:W-:Y:S01]  /*0e90*/  FSETP.GEU.AND P6, PT, R16, 1.175494350822287508e-38, PT ;  /* 0x008000001000780b */ /* 0x000fe20003fce000 */
[----:B------:R-:W-:Y:S01]  /*0ea0*/  MUFU.RCP R19, R9 ;  /* 0x0000000900137308 */ /* 0x000fe20000001000 */
[----:B------:R-:W-:-:S03]  /*0eb0*/  FSEL R28, R24, 1, P5 ;  /* 0x3f800000181c7808 */ /* 0x000fc60002800000 */
[----:B------:R-:W-:Y:S01]  /*0ec0*/  @P5 FMUL R16, R16, 0.25 ;  /* 0x3e80000010105820 */ /* 0x000fe20000400000 */
[----:B-1----:R-:W-:-:S03]  /*0ed0*/  FSETP.GT.AND P5, PT, R13, 8.50705917302346158658e+37, PT ;  /* 0x7e8000000d00780b */ /* 0x002fc60003fa4000 */
[----:B------:R-:W0:Y:S01]  /*0ee0*/  MUFU.SQRT R9, R18 ;  /* 0x0000001200097308 */ /* 0x000e220000002000 */
[----:B------:R-:W-:Y:S01]  /*0ef0*/  @!P4 FMUL R15, R15, 16777216 ;  /* 0x4b8000000f0fc820 */ /* 0x000fe20000400000 */
[----:B------:R-:W-:Y:S01]  /*0f00*/  @!P4 FMUL R47, R47, 16777216 ;  /* 0x4b8000002f2fc820 */ /* 0x000fe20000400000 */
[----:B------:R-:W-:Y:S02]  /*0f10*/  FSETP.GEU.AND P4, PT, R13, 1.175494350822287508e-38, PT ;  /* 0x008000000d00780b */ /* 0x000fe40003f8e000 */
[----:B------:R-:W-:Y:S01]  /*0f20*/  FSEL R30, R24, 1, P5 ;  /* 0x3f800000181e7808 */ /* 0x000fe20002800000 */
[----:B------:R-:W-:-:S04]  /*0f30*/  @!P6 FMUL R16, R16, 16777216 ;  /* 0x4b8000001010e820 */ /* 0x000fc80000400000 */
[----:B------:R-:W-:Y:S01]  /*0f40*/  @P5 FMUL R13, R13, 0.25 ;  /* 0x3e8000000d0d5820 */ /* 0x000fe20000400000 */
[----:B------:R-:W-:Y:S01]  /*0f50*/  @!P6 FMUL R28, R28, 16777216 ;  /* 0x4b8000001c1ce820 */ /* 0x000fe20000400000 */
[C---:B0-----:R-:W-:Y:S01]  /*0f60*/  FSETP.GT.AND P5, PT, R9.reuse, 8.50705917302346158658e+37, PT ;  /* 0x7e8000000900780b */ /* 0x041fe20003fa4000 */
[----:B------:R-:W0:Y:S01]  /*0f70*/  MUFU.RCP R14, R14 ;  /* 0x0000000e000e7308 */ /* 0x000e220000001000 */
[----:B------:R-:W-:Y:S01]  /*0f80*/  FSETP.GEU.AND P6, PT, R9, 1.175494350822287508e-38, PT ;  /* 0x008000000900780b */ /* 0x000fe20003fce000 */
[----:B------:R-:W-:-:S10]  /*0f90*/  FMUL R19, R19, R10 ;  /* 0x0000000a13137220 */ /* 0x000fd40000400000 */
[----:B------:R-:W-:-:S04]  /*0fa0*/  @P5 FMUL R9, R9, 0.25 ;  /* 0x3e80000009095820 */ /* 0x000fc80000400000 */
[----:B------:R-:W-:Y:S01]  /*0fb0*/  @!P6 FMUL R9, R9, 16777216 ;  /* 0x4b8000000909e820 */ /* 0x000fe20000400000 */
[----:B0-----:R-:W-:Y:S01]  /*0fc0*/  FMUL R31, R14, R17 ;  /* 0x000000110e1f7220 */ /* 0x001fe20000400000 */
[----:B------:R-:W-:Y:S01]  /*0fd0*/  MUFU.RCP R10, R25 ;  /* 0x00000019000a7308 */ /* 0x000fe20000001000 */
[----:B------:R-:W-:-:S07]  /*0fe0*/  @!P4 FMUL R13, R13, 16777216 ;  /* 0x4b8000000d0dc820 */ /* 0x000fce0000400000 */
[----:B------:R-:W0:Y:S01]  /*0ff0*/  MUFU.RCP R17, R16 ;  /* 0x0000001000117308 */ /* 0x000e220000001000 */
[----:B------:R-:W-:-:S07]  /*1000*/  FSEL R8, R24, 1, P5 ;  /* 0x3f80000018087808 */ /* 0x000fce0002800000 */
[----:B------:R-:W1:Y:S08]  /*1010*/  MUFU.RCP R53, R53 ;  /* 0x0000003500357308 */ /* 0x000e700000001000 */
[----:B------:R-:W2:Y:S01]  /*1020*/  MUFU.RCP R9, R9 ;  /* 0x0000000900097308 */ /* 0x000ea20000001000 */
[----:B------:R-:W-:Y:S01]  /*1030*/  @!P6 FMUL R8, R8, 16777216 ;  /* 0x4b8000000808e820 */ /* 0x000fe20000400000 */
[----:B------:R-:W-:Y:S01]  /*1040*/  FMUL R42, R19, R42 ;  /* 0x0000002a132a7220 */ /* 0x000fe20000400000 */
[----:B0-----:R-:W-:-:S05]  /*1050*/  FMUL R28, R17, R28 ;  /* 0x0000001c111c7220 */ /* 0x001fca0000400000 */
[----:B------:R-:W0:Y:S01]  /*1060*/  MUFU.RCP R14, R15 ;  /* 0x0000000f000e7308 */ /* 0x000e220000001000 */
[----:B------:R-:W-:Y:S01]  /*1070*/  FMUL R23, R12, R43 ;  /* 0x0000002b0c177220 */ /* 0x000fe20000400000 */
[----:B------:R-:W-:-:S06]  /*1080*/  FMUL R17, R10, R45 ;  /* 0x0000002d0a117220 */ /* 0x000fcc0000400000 */
[----:B------:R-:W3:Y:S01]  /*1090*/  MUFU.RCP R13, R13 ;  /* 0x0000000d000d7308 */ /* 0x000ee20000001000 */
[----:B-1----:R-:W-:Y:S01]  /*10a0*/  FMUL R19, R53, R44 ;  /* 0x0000002c35137220 */ /* 0x002fe20000400000 */
[----:B------:R-:W-:-:S06]  /*10b0*/  FMUL R25, R11, R46 ;  /* 0x0000002e0b197220 */ /* 0x000fcc0000400000 */
[----:B------:R-:W1:Y:S01]  /*10c0*/  MUFU.RCP R52, R52 ;  /* 0x0000003400347308 */ /* 0x000e620000001000 */
[----:B--2---:R-:W-:Y:S01]  /*10d0*/  FMUL R43, R9, R8 ;  /* 0x00000008092b7220 */ /* 0x004fe20000400000 */
[----:B------:R-:W2:Y:S01]  /*10e0*/  LDC.64 R44, c[0x0][0x230] ;  /* 0x00008c00ff2c7b82 */ /* 0x000ea20000000a00 */
[----:B------:R-:W-:Y:S02]  /*10f0*/  CS2R R8, SRZ ;  /* 0x0000000000087805 */ /* 0x000fe4000001ff00 */
[----:B------:R-:W-:Y:S01]  /*1100*/  CS2R R10, SRZ ;  /* 0x00000000000a7805 */ /* 0x000fe2000001ff00 */
[----:B------:R-:W-:Y:S02]  /*1110*/  @!P4 FMUL R30, R30, 16777216 ;  /* 0x4b8000001e1ec820 */ /* 0x000fe40000400000 */
[----:B------:R-:W4:Y:S01]  /*1120*/  MUFU.RCP R29, R41 ;  /* 0x00000029001d7308 */ /* 0x000f220000001000 */
[----:B0-----:R-:W-:Y:S02]  /*1130*/  FMUL R47, R14, R47 ;  /* 0x0000002f0e2f7220 */ /* 0x001fe40000400000 */
[----:B------:R-:W5:Y:S01]  /*1140*/  @P0 LDG.E.EL.128 R8, desc[UR4][R50.64+-0x300] ;  /* 0xfffd000432080981 */ /* 0x000f62000c2e1d00 */
[----:B---3--:R-:W-:Y:S01]  /*1150*/  FMUL R30, R13, R30 ;  /* 0x0000001e0d1e7220 */ /* 0x008fe20000400000 */
[----:B------:R-:W-:-:S02]  /*1160*/  CS2R R12, SRZ ;  /* 0x00000000000c7805 */ /* 0x000fc4000001ff00 */
[----:B------:R-:W-:Y:S01]  /*1170*/  CS2R R14, SRZ ;  /* 0x00000000000e7805 */ /* 0x000fe2000001ff00 */
[----:B-1----:R-:W-:Y:S01]  /*1180*/  FMUL R16, R52, R35 ;  /* 0x0000002334107220 */ /* 0x002fe20000400000 */
[----:B------:R-:W-:-:S05]  /*1190*/  IMAD.WIDE R52, R0, 0x4, R48 ;  /* 0x0000000400347825 */ /* 0x000fca00078e0230 */
[----:B------:R2:W3:Y:S01]  /*11a0*/  @P3 LDG.E.EL.128 R12, desc[UR4][R52.64] ;  /* 0x00000004340c3981 */ /* 0x0004e2000c2e1d00 */
[----:B----4-:R-:W-:Y:S01]  /*11b0*/  FMUL R29, R29, R38 ;  /* 0x000000261d1d7220 */ /* 0x010fe20000400000 */
[----:B------:R-:W-:Y:S01]  /*11c0*/  FMUL R38, R16, R27 ;  /* 0x0000001b10267220 */ /* 0x000fe20000400000 */
[----:B------:R-:W-:Y:S01]  /*11d0*/  FMUL R26, R19, R26 ;  /* 0x0000001a131a7220 */ /* 0x000fe20000400000 */
[----:B------:R-:W-:Y:S01]  /*11e0*/  FMUL R27, R17, R40 ;  /* 0x00000028111b7220 */ /* 0x000fe20000400000 */
[----:B------:R-:W-:Y:S02]  /*11f0*/  CS2R R16, SRZ ;  /* 0x0000000000107805 */ /* 0x000fe4000001ff00 */
[----:B------:R-:W-:Y:S01]  /*1200*/  CS2R R18, SRZ ;  /* 0x0000000000127805 */ /* 0x000fe2000001ff00 */
[----:B--2---:R-:W-:-:S05]  /*1210*/  IMAD.WIDE R52, R0, 0x4, R44 ;  /* 0x0000000400347825 */ /* 0x004fca00078e022c */
[----:B------:R-:W2:Y:S01]  /*1220*/  @P3 LDG.E.EL.128 R16, desc[UR4][R52.64] ;  /* 0x0000000434103981 */ /* 0x000ea2000c2e1d00 */
[----:B------:R-:W-:Y:S01]  /*1230*/  FMUL R36, R47, R36 ;  /* 0x000000242f247220 */ /* 0x000fe20000400000 */
[----:B------:R-:W-:Y:S01]  /*1240*/  P2R R34, PR, RZ, 0x2 ;  /* 0x00000002ff227803 */ /* 0x000fe20000000000 */
[----:B------:R-:W-:Y:S01]  /*1250*/  FMUL R31, R31, R6 ;  /* 0x000000061f1f7220 */ /* 0x000fe20000400000 */
[----:B------:R-:W-:Y:S01]  /*1260*/  FMUL R28, R28, R7 ;  /* 0x000000071c1c7220 */ /* 0x000fe20000400000 */
[----:B------:R-:W-:Y:S01]  /*1270*/  CS2R R6, SRZ ;  /* 0x0000000000067805 */ /* 0x000fe2000001ff00 */
[----:B------:R-:W-:Y:S01]  /*1280*/  IMAD.WIDE R48, R3, 0x4, R48 ;  /* 0x0000000403307825 */ /* 0x000fe200078e0230 */
[----:B-----5:R-:W-:-:S05]  /*1290*/  SEL R8, R8, RZ, P0 ;  /* 0x000000ff08087207 */ /* 0x020fca0000000000 */
[----:B------:R-:W-:Y:S01]  /*12a0*/  FADD R8, R8, 0.0010000000474974513054 ;  /* 0x3a83126f08087421 */ /* 0x000fe20000000000 */
[----:B---3--:R-:W-:-:S03]  /*12b0*/  SEL R35, R14, RZ, P3 ;  /* 0x000000ff0e237207 */ /* 0x008fc60001800000 */
[----:B------:R-:W0:Y:S01]  /*12c0*/  MUFU.SQRT R14, R8 ;  /* 0x00000008000e7308 */ /* 0x000e220000002000 */
[----:B------:R-:W-:Y:S02]  /*12d0*/  SEL R9, R9, RZ, P0 ;  /* 0x000000ff09097207 */ /* 0x000fe40000000000 */
[----:B------:R-:W-:-:S03]  /*12e0*/  SEL R40, R12, RZ, P3 ;  /* 0x000000ff0c287207 */ /* 0x000fc60001800000 */
[----:B------:R-:W-:Y:S01]  /*12f0*/  FADD R9, R9, 0.0010000000474974513054 ;  /* 0x3a83126f09097421 */ /* 0x000fe20000000000 */
[----:B------:R-:W-:Y:S02]  /*1300*/  SEL R13, R13, RZ, P3 ;  /* 0x000000ff0d0d7207 */ /* 0x000fe40001800000 */
[----:B------:R-:W-:Y:S02]  /*1310*/  SEL R46, R15, RZ, P3 ;  /* 0x000000ff0f2e7207 */ /* 0x000fe40001800000 */
[----:B--2---:R-:W-:Y:S02]  /*1320*/  SEL R12, R17, RZ, P3 ;  /* 0x000000ff110c7207 */ /* 0x004fe40001800000 */
[----:B------:R-:W-:Y:S01]  /*1330*/  SEL R41, R16, RZ, P3 ;  /* 0x000000ff10297207 */ /* 0x000fe20001800000 */
[----:B------:R-:W1:Y:S01]  /*1340*/  MUFU.SQRT R17, R9 ;  /* 0x0000000900117308 */ /* 0x000e620000002000 */
[----:B------:R-:W-:Y:S02]  /*1350*/  SEL R50, R18, RZ, P3 ;  /* 0x000000ff12327207 */ /* 0x000fe40001800000 */
[----:B------:R-:W-:-:S02]  /*1360*/  SEL R51, R19, RZ, P3 ;  /* 0x000000ff13337207 */ /* 0x000fc40001800000 */
[----:B0-----:R-:W-:Y:S02]  /*1370*/  FSETP.GT.AND P3, PT, R14, 8.50705917302346158658e+37, PT ;  /* 0x7e8000000e00780b */ /* 0x001fe40003f64000 */
[----:B------:R-:W-:Y:S02]  /*1380*/  SEL R10, R10, RZ, P0 ;  /* 0x000000ff0a0a7207 */ /* 0x000fe40000000000 */
[----:B------:R-:W-:-:S03]  /*1390*/  SEL R11, R11, RZ, P0 ;  /* 0x000000ff0b0b7207 */ /* 0x000fc60000000000 */
[----:B------:R-:W-:Y:S02]  /*13a0*/  FADD R10, R10, 0.0010000000474974513054 ;  /* 0x3a83126f0a0a7421 */ /* 0x000fe40000000000 */
[----:B------:R-:W-:Y:S01]  /*13b0*/  FADD R11, R11, 0.0010000000474974513054 ;  /* 0x3a83126f0b0b7421 */ /* 0x000fe20000000000 */
[----:B------:R-:W-:Y:S01]  /*13c0*/  FSETP.GEU.AND P5, PT, R14, 1.175494350822287508e-38, PT ;  /* 0x008000000e00780b */ /* 0x000fe20003fae000 */
[----:B------:R-:W0:Y:S01]  /*13d0*/  MUFU.SQRT R47, R10 ;  /* 0x0000000a002f7308 */ /* 0x000e220000002000 */
[----:B------:R-:W-:Y:S01]  /*13e0*/  FSEL R15, R24, 1, P3 ;  /* 0x3f800000180f7808 */ /* 0x000fe20001800000 */
[----:B------:R-:W-:Y:S01]  /*13f0*/  @P3 FMUL R14, R14, 0.25 ;  /* 0x3e8000000e0e3820 */ /* 0x000fe20000400000 */
[----:B-1----:R-:W-:-:S05]  /*1400*/  FSETP.GT.AND P3, PT, R17, 8.50705917302346158658e+37, PT ;  /* 0x7e8000001100780b */ /* 0x002fca0003f64000 */
[----:B------:R-:W1:Y:S01]  /*1410*/  MUFU.SQRT R52, R11 ;  /* 0x0000000b00347308 */ /* 0x000e620000002000 */
[----:B------:R-:W-:Y:S02]  /*1420*/  FSETP.GEU.AND P4, PT, R17, 1.175494350822287508e-38, PT ;  /* 0x008000001100780b */ /* 0x000fe40003f8e000 */
[----:B------:R-:W-:Y:S01]  /*1430*/  FSEL R16, R24, 1, P3 ;  /* 0x3f80000018107808 */ /* 0x000fe20001800000 */
[----:B------:R-:W-:Y:S01]  /*1440*/  @!P5 FMUL R14, R14, 16777216 ;  /* 0x4b8000000e0ed820 */ /* 0x000fe20000400000 */
[----:B0-----:R-:W-:-:S03]  /*1450*/  FSETP.GT.AND P6, PT, R47, 8.50705917302346158658e+37, PT ;  /* 0x7e8000002f00780b */ /* 0x001fc60003fc4000 */
[----:B------:R-:W-:Y:S01]  /*1460*/  @P3 FMUL R17, R17, 0.25 ;  /* 0x3e80000011113820 */ /* 0x000fe20000400000 */
[----:B------:R-:W-:Y:S01]  /*1470*/  @!P5 FMUL R15, R15, 16777216 ;  /* 0x4b8000000f0fd820 */ /* 0x000fe20000400000 */
[----:B------:R-:W-:Y:S02]  /*1480*/  ISETP.NE.AND P5, PT, R2, RZ, PT ;  /* 0x000000ff0200720c */ /* 0x000fe40003fa5270 */
[----:B-1----:R-:W-:Y:S02]  /*1490*/  FSETP.GT.AND P1, PT, R52, 8.50705917302346158658e+37, PT ;  /* 0x7e8000003400780b */ /* 0x002fe40003f24000 */
[----:B------:R-:W-:Y:S01]  /*14a0*/  @!P4 FMUL R17, R17, 16777216 ;  /* 0x4b8000001111c820 */ /* 0x000fe20000400000 */
[----:B------:R-:W-:Y:S01]  /*14b0*/  FSEL R19, R24, 1, P6 ;  /* 0x3f80000018137808 */ /* 0x000fe20003000000 */
[----:B------:R-:W-:Y:S01]  /*14c0*/  @!P4 FMUL R16, R16, 16777216 ;  /* 0x4b8000001010c820 */ /* 0x000fe20000400000 */
[----:B------:R-:W-:Y:S01]  /*14d0*/  FSEL R18, R24, 1, P1 ;  /* 0x3f80000018127808 */ /* 0x000fe20000800000 */
[----:B------:R-:W-:Y:S01]  /*14e0*/  FMUL R24, R30, R37 ;  /* 0x000000251e187220 */ /* 0x000fe20000400000 */
[----:B------:R-:W-:Y:S01]  /*14f0*/  FMUL R2, R43, R4 ;  /* 0x000000042b027220 */ /* 0x000fe20000400000 */
[----:B------:R-:W-:-:S02]  /*1500*/  ISETP.NE.AND P4, PT, R5, RZ, PT ;  /* 0x000000ff0500720c */ /* 0x000fc40003f85270 */
[----:B------:R-:W-:Y:S01]  /*1510*/  CS2R R4, SRZ ;  /* 0x0000000000047805 */ /* 0x000fe2000001ff00 */
[----:B------:R-:W-:Y:S01]  /*1520*/  FFMA R24, R35, R24, R50 ;  /* 0x0000001823187223 */ /* 0x000fe20000000032 */
[----:B------:R-:W-:Y:S01]  /*1530*/  FFMA R2, R46, R2, R51 ;  /* 0x000000022e027223 */ /* 0x000fe20000000033 */
[----:B------:R-:W-:Y:S02]  /*1540*/  CS2R R8, SRZ ;  /* 0x0000000000087805 */ /* 0x000fe4000001ff00 */
[----:B------:R-:W-:Y:S01]  /*1550*/  CS2R R10, SRZ ;  /* 0x00000000000a7805 */ /* 0x000fe2000001ff00 */
[----:B------:R-:W-:Y:S01]  /*1560*/  IMAD.WIDE R50, R3, 0x4, R44 ;  /* 0x0000000403327825 */ /* 0x000fe200078e022c */
[----:B------:R0:W2:Y:S04]  /*1570*/  @P2 LDG.E.EL.128 R4, desc[UR4][R48.64] ;  /* 0x0000000430042981 */ /* 0x0000a8000c2e1d00 */
[----:B------:R1:W3:Y:S01]  /*1580*/  @P2 LDG.E.EL.128 R8, desc[UR4][R50.64] ;  /* 0x0000000432082981 */ /* 0x0002e2000c2e1d00 */
[C---:B------:R-:W-:Y:S01]  /*1590*/  FSETP.GEU.AND P3, PT, R47.reuse, 1.175494350822287508e-38, PT ;  /* 0x008000002f00780b */ /* 0x040fe20003f6e000 */
[----:B------:R-:W-:Y:S01]  /*15a0*/  @P6 FMUL R47, R47, 0.25 ;  /* 0x3e8000002f2f6820 */ /* 0x000fe20000400000 */
[C---:B------:R-:W-:Y:S01]  /*15b0*/  FSETP.GEU.AND P6, PT, R52.reuse, 1.175494350822287508e-38, PT ;  /* 0x008000003400780b */ /* 0x040fe20003fce000 */
[----:B------:R-:W-:Y:S01]  /*15c0*/  @P1 FMUL R52, R52, 0.25 ;  /* 0x3e80000034341820 */ /* 0x000fe20000400000 */
[----:B------:R-:W-:Y:S01]  /*15d0*/  ISETP.NE.AND P1, PT, R34, RZ, PT ;  /* 0x000000ff2200720c */ /* 0x000fe20003f25270 */
[----:B0-----:R-:W0:Y:S01]  /*15e0*/  LDC.64 R48, c[0x0][0x258] ;  /* 0x00009600ff307b82 */ /* 0x001e220000000a00 */
[----:B------:R-:W-:-:S07]  /*15f0*/  FFMA R37, R13, R28, R12 ;  /* 0x0000001c0d257223 */ /* 0x000fce000000000c */
[----:B------:R-:W1:Y:S01]  /*1600*/  LDC.64 R34, c[0x0][0x250] ;  /* 0x00009400ff227b82 */ /* 0x000e620000000a00 */
[----:B------:R-:W-:Y:S01]  /*1610*/  @!P3 FMUL R47, R47, 16777216 ;  /* 0x4b8000002f2fb820 */ /* 0x000fe20000400000 */
[----:B------:R-:W4:Y:S01]  /*1620*/  MUFU.RCP R44, R14 ;  /* 0x0000000e002c7308 */ /* 0x000f220000001000 */
[----:B------:R-:W-:-:S07]  /*1630*/  @!P6 FMUL R52, R52, 16777216 ;  /* 0x4b8000003434e820 */ /* 0x000fce0000400000 */
[----:B------:R0:W5:Y:S01]  /*1640*/  MUFU.RCP R12, R47 ;  /* 0x0000002f000c7308 */ /* 0x0001620000001000 */
[----:B------:R-:W-:Y:S01]  /*1650*/  @!P3 FMUL R19, R19, 16777216 ;  /* 0x4b8000001313b820 */ /* 0x000fe20000400000 */
[----:B------:R-:W-:Y:S01]  /*1660*/  FMUL R20, R29, R20 ;  /* 0x000000141d147220 */ /* 0x000fe20000400000 */
[----:B------:R-:W-:Y:S01]  /*1670*/  CS2R R28, SRZ ;  /* 0x00000000001c7805 */ /* 0x000fe2000001ff00 */
[----:B----4-:R-:W-:-:S04]  /*1680*/  FMUL R44, R44, R15 ;  /* 0x0000000f2c2c7220 */ /* 0x010fc80000400000 */
[----:B------:R-:W4:Y:S01]  /*1690*/  MUFU.RCP R45, R17 ;  /* 0x00000011002d7308 */ /* 0x000f220000001000 */
[----:B------:R-:W-:Y:S01]  /*16a0*/  CS2R R14, SRZ ;  /* 0x00000000000e7805 */ /* 0x000fe2000001ff00 */
[----:B0-----:R-:W-:-:S04]  /*16b0*/  IMAD.WIDE R46, R3, 0x4, R48 ;  /* 0x00000004032e7825 */ /* 0x001fc800078e0230 */
[----:B-----5:R-:W-:Y:S01]  /*16c0*/  FMUL R43, R12, R19 ;  /* 0x000000130c2b7220 */ /* 0x020fe20000400000 */
[----:B-1----:R-:W-:-:S04]  /*16d0*/  IMAD.WIDE R50, R3, 0x4, R34 ;  /* 0x0000000403327825 */ /* 0x002fc800078e0222 */
[----:B------:R-:W-:Y:S01]  /*16e0*/  @!P6 FMUL R18, R18, 16777216 ;  /* 0x4b8000001212e820 */ /* 0x000fe20000400000 */
[----:B------:R-:W-:Y:S01]  /*16f0*/  FMUL R43, R43, R32 ;  /* 0x000000202b2b7220 */ /* 0x000fe20000400000 */
[----:B------:R-:W-:-:S04]  /*1700*/  IMAD.WIDE R48, R0, 0x4, R48 ;  /* 0x0000000400307825 */ /* 0x000fc800078e0230 */
[----:B----4-:R-:W-:Y:S01]  /*1710*/  FMUL R45, R45, R16 ;  /* 0x000000102d2d7220 */ /* 0x010fe20000400000 */
[----:B------:R-:W-:Y:S02]  /*1720*/  CS2R R16, SRZ ;  /* 0x0000000000107805 */ /* 0x000fe4000001ff00 */
[----:B--2---:R-:W-:Y:S02]  /*1730*/  SEL R13, R6, RZ, P2 ;  /* 0x000000ff060d7207 */ /* 0x004fe40001000000 */
[----:B------:R-:W-:Y:S02]  /*1740*/  SEL R6, R7, RZ, P2 ;  /* 0x000000ff07067207 */ /* 0x000fe40001000000 */
[----:B---3--:R-:W-:Y:S01]  /*1750*/  SEL R11, R11, RZ, P2 ;  /* 0x000000ff0b0b7207 */ /* 0x008fe20001000000 */
[----:B------:R-:W0:Y:S01]  /*1760*/  MUFU.RCP R7, R52 ;  /* 0x0000003400077308 */ /* 0x000e220000001000 */
[----:B------:R-:W-:-:S03]  /*1770*/  SEL R10, R10, RZ, P2 ;  /* 0x000000ff0a0a7207 */ /* 0x000fc60001000000 */
[----:B------:R-:W-:Y:S01]  /*1780*/  FFMA R6, R6, R31, R11 ;  /* 0x0000001f06067223 */ /* 0x000fe2000000000b */
[----:B------:R-:W-:Y:S01]  /*1790*/  CS2R R30, SRZ ;  /* 0x00000000001e7805 */ /* 0x000fe2000001ff00 */
[----:B------:R-:W-:Y:S01]  /*17a0*/  FFMA R42, R13, R42, R10 ;  /* 0x0000002a0d2a7223 */ /* 0x000fe2000000000a */
[----:B------:R-:W-:-:S04]  /*17b0*/  CS2R R12, SRZ ;  /* 0x00000000000c7805 */ /* 0x000fc8000001ff00 */
[----:B------:R1:W2:Y:S04]  /*17c0*/  @P1 LDG.E.EL.128 R28, desc[UR4][R46.64+-0x300] ;  /* 0xfffd00042e1c1981 */ /* 0x0002a8000c2e1d00 */
[----:B------:R-:W3:Y:S01]  /*17d0*/  @P1 LDG.E.EL.128 R12, desc[UR4][R50.64+-0x300] ;  /* 0xfffd0004320c1981 */ /* 0x000ee2000c2e1d00 */
[----:B0-----:R-:W-:Y:S01]  /*17e0*/  FMUL R18, R7, R18 ;  /* 0x0000001207127220 */ /* 0x001fe20000400000 */
[----:B------:R-:W-:Y:S01]  /*17f0*/  IMAD.WIDE R10, R0, 0x4, R34 ;  /* 0x00000004000a7825 */ /* 0x000fe200078e0222 */
[----:B------:R-:W-:-:S03]  /*1800*/  CS2R R34, SRZ ;  /* 0x0000000000227805 */ /* 0x000fc6000001ff00 */
[----:B------:R-:W-:Y:S01]  /*1810*/  FMUL R7, R18, R33 ;  /* 0x0000002112077220 */ /* 0x000fe20000400000 */
[----:B------:R-:W-:Y:S02]  /*1820*/  CS2R R18, SRZ ;  /* 0x0000000000127805 */ /* 0x000fe4000001ff00 */
[----:B------:R-:W-:-:S04]  /*1830*/  CS2R R32, SRZ ;  /* 0x0000000000207805 */ /* 0x000fc8000001ff00 */
[----:B------:R0:W4:Y:S04]  /*1840*/  @P0 LDG.E.EL.128 R16, desc[UR4][R10.64+-0x300] ;  /* 0xfffd00040a100981 */ /* 0x000128000c2e1d00 */
[----:B------:R-:W5:Y:S01]  /*1850*/  @P0 LDG.E.EL.128 R32, desc[UR4][R48.64+-0x300] ;  /* 0xfffd000430200981 */ /* 0x000f62000c2e1d00 */
[----:B-1----:R-:W-:Y:S02]  /*1860*/  SEL R46, R5, RZ, P2 ;  /* 0x000000ff052e7207 */ /* 0x002fe40001000000 */
[----:B------:R-:W-:Y:S02]  /*1870*/  SEL R4, R4, RZ, P2 ;  /* 0x000000ff04047207 */ /* 0x000fe40001000000 */
[----:B------:R-:W-:-:S05]  /*1880*/  SEL R5, R8, RZ, P2 ;  /* 0x000000ff08057207 */ /* 0x000fca0001000000 */
[----:B------:R-:W-:Y:S01]  /*1890*/  FFMA R25, R4, R25, R5 ;  /* 0x0000001904197223 */ /* 0x000fe20000000005 */
[----:B------:R-:W-:Y:S02]  /*18a0*/  SEL R9, R9, RZ, P2 ;  /* 0x000000ff09097207 */ /* 0x000fe40001000000 */
[----:B------:R-:W-:-:S03]  /*18b0*/  ISETP.GE.AND P3, PT, R3, 0xc0, PT ;  /* 0x000000c00300780c */ /* 0x000fc60003f66270 */
[----:B------:R-:W-:-:S05]  /*18c0*/  FFMA R23, R46, R23, R9 ;  /* 0x000000172e177223 */ /* 0x000fca0000000009 */
[----:B------:R-:W-:Y:S01]  /*18d0*/  FSETP.GEU.AND P2, PT, R23, RZ, PT ;  /* 0x000000ff1700720b */ /* 0x000fe20003f4e000 */
[----:B------:R-:W-:Y:S01]  /*18e0*/  FFMA R36, R40, R36, R41 ;  /* 0x0000002428247223 */ /* 0x000fe20000000029 */
[----:B------:R-:W-:Y:S01]  /*18f0*/  FMUL R22, R45, R22 ;  /* 0x000000162d167220 */ /* 0x000fe20000400000 */
[----:B------:R-:W-:Y:S01]  /*1900*/  FMUL R21, R44, R21 ;  /* 0x000000152c157220 */ /* 0x000fe20000400000 */
[----:B------:R-:W-:Y:S02]  /*1910*/  ISETP.GE.AND P6, PT, R0, 0xc0, PT ;  /* 0x000000c00000780c */ /* 0x000fe40003fc6270 */
[----:B--2---:R-:W-:Y:S02]  /*1920*/  SEL R28, R28, RZ, P1 ;  /* 0x000000ff1c1c7207 */ /* 0x004fe40000800000 */
[----:B------:R-:W-:Y:S02]  /*1930*/  SEL R29, R29, RZ, P1 ;  /* 0x000000ff1d1d7207 */ /* 0x000fe40000800000 */
[----:B---3--:R-:W-:-:S02]  /*1940*/  SEL R5, R12, RZ, P1 ;  /* 0x000000ff0c057207 */ /* 0x008fc40000800000 */
[----:B------:R-:W-:-:S03]  /*1950*/  SEL R4, R13, RZ, P1 ;  /* 0x000000ff0d047207 */ /* 0x000fc60000800000 */
[----:B------:R-:W-:Y:S02]  /*1960*/  FFMA R20, R5, R20, R28 ;  /* 0x0000001405147223 */ /* 0x000fe4000000001c */
[----:B------:R-:W-:Y:S02]  /*1970*/  FFMA R27, R4, R27, R29 ;  /* 0x0000001b041b7223 */ /* 0x000fe4000000001d */
[----:B------:R-:W1:Y:S01]  /*1980*/  LDC.64 R4, c[0x0][0x260] ;  /* 0x00009800ff047b82 */ /* 0x000e620000000a00 */
[----:B------:R-:W-:Y:S02]  /*1990*/  SEL R9, R14, RZ, P1 ;  /* 0x000000ff0e097207 */ /* 0x000fe40000800000 */
[----:B------:R-:W-:Y:S02]  /*19a0*/  SEL R30, R30, RZ, P1 ;  /* 0x000000ff1e1e7207 */ /* 0x000fe40000800000 */
[----:B------:R-:W-:Y:S02]  /*19b0*/  SEL R15, R15, RZ, P1 ;  /* 0x000000ff0f0f7207 */ /* 0x000fe40000800000 */
[----:B0-----:R-:W-:-:S02]  /*19c0*/  SEL R10, R31, RZ, P1 ;  /* 0x000000ff1f0a7207 */ /* 0x001fc40000800000 */
[----:B----4-:R-:W-:Y:S02]  /*19d0*/  SEL R14, R17, RZ, P0 ;  /* 0x000000ff110e7207 */ /* 0x010fe40000000000 */
[----:B------:R-:W-:Y:S02]  /*19e0*/  SEL R13, R16, RZ, P0 ;  /* 0x000000ff100d7207 */ /* 0x000fe40000000000 */
[----:B------:R-:W-:Y:S02]  /*19f0*/  SEL R17, R18, RZ, P0 ;  /* 0x000000ff12117207 */ /* 0x000fe40000000000 */
[----:B------:R-:W-:Y:S02]  /*1a00*/  SEL R19, R19, RZ, P0 ;  /* 0x000000ff13137207 */ /* 0x000fe40000000000 */
[----:B-----5:R-:W-:Y:S02]  /*1a10*/  SEL R32, R32, RZ, P0 ;  /* 0x000000ff20207207 */ /* 0x020fe40000000000 */
[----:B------:R-:W-:-:S02]  /*1a20*/  SEL R33, R33, RZ, P0 ;  /* 0x000000ff21217207 */ /* 0x000fc40000000000 */
[----:B------:R-:W-:Y:S02]  /*1a30*/  SEL R34, R34, RZ, P0 ;  /* 0x000000ff22227207 */ /* 0x000fe40000000000 */
[----:B------:R-:W-:Y:S02]  /*1a40*/  FSETP.GEU.AND P1, PT, R25, RZ, PT ;  /* 0x000000ff1900720b */ /* 0x000fe40003f2e000 */
[----:B------:R-:W-:Y:S02]  /*1a50*/  SEL R12, R35, RZ, P0 ;  /* 0x000000ff230c7207 */ /* 0x000fe40000000000 */
[C---:B------:R-:W-:Y:S02]  /*1a60*/  FSETP.GEU.AND P0, PT, R20.reuse, RZ, PT ;  /* 0x000000ff1400720b */ /* 0x040fe40003f0e000 */
[----:B------:R-:W-:Y:S01]  /*1a70*/  FSEL R8, R25, RZ, P1 ;  /* 0x000000ff19087208 */ /* 0x000fe20000800000 */
[----:B------:R-:W-:Y:S01]  /*1a80*/  FFMA R26, R9, R26, R30 ;  /* 0x0000001a091a7223 */ /* 0x000fe2000000001e */
[----:B------:R-:W-:Y:S01]  /*1a90*/  @P3 FSEL R8, R20, RZ, P0 ;  /* 0x000000ff14083208 */ /* 0x000fe20000000000 */
[----:B------:R-:W-:Y:S01]  /*1aa0*/  FFMA R15, R15, R38, R10 ;  /* 0x000000260f0f7223 */ /* 0x000fe2000000000a */
[----:B------:R-:W-:-:S02]  /*1ab0*/  FSETP.GEU.AND P1, PT, R27, RZ, PT ;  /* 0x000000ff1b00720b */ /* 0x000fc40003f2e000 */
[----:B------:R-:W-:Y:S02]  /*1ac0*/  FSETP.GEU.AND P0, PT, R42, RZ, PT ;  /* 0x000000ff2a00720b */ /* 0x000fe40003f0e000 */
[----:B------:R-:W-:Y:S02]  /*1ad0*/  FSEL R9, R23, RZ, P2 ;  /* 0x000000ff17097208 */ /* 0x000fe40001000000 */
[----:B------:R-:W-:Y:S02]  /*1ae0*/  @P3 FSEL R9, R27, RZ, P1 ;  /* 0x000000ff1b093208 */ /* 0x000fe40000800000 */
[----:B------:R-:W-:Y:S02]  /*1af0*/  FSETP.GEU.AND P2, PT, R6, RZ, PT ;  /* 0x000000ff0600720b */ /* 0x000fe40003f4e000 */
[----:B------:R-:W-:Y:S02]  /*1b00*/  FSEL R10, R42, RZ, P0 ;  /* 0x000000ff2a0a7208 */ /* 0x000fe40000000000 */
[----:B------:R-:W-:-:S02]  /*1b10*/  FSETP.GEU.AND P1, PT, R26, RZ, PT ;  /* 0x000000ff1a00720b */ /* 0x000fc40003f2e000 */
[----:B------:R-:W-:Y:S01]  /*1b20*/  FSETP.GEU.AND P0, PT, R15, RZ, PT ;  /* 0x000000ff0f00720b */ /* 0x000fe20003f0e000 */
[----:B-1----:R-:W-:Y:S01]  /*1b30*/  IMAD.WIDE R4, R39, 0x4, R4 ;  /* 0x0000000427047825 */ /* 0x002fe200078e0204 */
[----:B------:R-:W-:Y:S02]  /*1b40*/  FSEL R11, R6, RZ, P2 ;  /* 0x000000ff060b7208 */ /* 0x000fe40001000000 */
[----:B------:R-:W-:Y:S02]  /*1b50*/  @P3 FSEL R10, R26, RZ, P1 ;  /* 0x000000ff1a0a3208 */ /* 0x000fe40000800000 */
[----:B------:R-:W-:Y:S01]  /*1b60*/  @P3 FSEL R11, R15, RZ, P0 ;  /* 0x000000ff0f0b3208 */ /* 0x000fe20000000000 */
[----:B------:R-:W-:Y:S01]  /*1b70*/  FFMA R21, R13, R21, R32 ;  /* 0x000000150d157223 */ /* 0x000fe20000000020 */
[----:B------:R-:W-:Y:S01]  /*1b80*/  FSETP.GEU.AND P0, PT, R36, RZ, PT ;  /* 0x000000ff2400720b */ /* 0x000fe20003f0e000 */
[----:B------:R-:W-:Y:S01]  /*1b90*/  FFMA R22, R14, R22, R33 ;  /* 0x000000160e167223 */ /* 0x000fe20000000021 */
[----:B------:R-:W-:Y:S01]  /*1ba0*/  FFMA R34, R17, R43, R34 ;  /* 0x0000002b11227223 */ /* 0x000fe20000000022 */
[----:B------:R0:W-:Y:S01]  /*1bb0*/  @!P4 STG.E.128 desc[UR4][R4.64], R8 ;  /* 0x000000080400c986 */ /* 0x0001e2000c101d04 */
[----:B------:R-:W-:Y:S01]  /*1bc0*/  FFMA R7, R19, R7, R12 ;  /* 0x0000000713077223 */ /* 0x000fe2000000000c */
[----:B------:R-:W-:-:S02]  /*1bd0*/  FSETP.GEU.AND P4, PT, R37, RZ, PT ;  /* 0x000000ff2500720b */ /* 0x000fc40003f8e000 */
[----:B------:R-:W-:Y:S02]  /*1be0*/  FSETP.GEU.AND P3, PT, R24, RZ, PT ;  /* 0x000000ff1800720b */ /* 0x000fe40003f6e000 */
[----:B------:R-:W-:Y:S02]  /*1bf0*/  FSEL R36, R36, RZ, P0 ;  /* 0x000000ff24247208 */ /* 0x000fe40000000000 */
[----:B------:R-:W-:Y:S02]  /*1c00*/  FSEL R37, R37, RZ, P4 ;  /* 0x000000ff25257208 */ /* 0x000fe40002000000 */
[----:B------:R-:W-:Y:S02]  /*1c10*/  FSETP.GEU.AND P0, PT, R2, RZ, PT ;  /* 0x000000ff0200720b */ /* 0x000fe40003f0e000 */
[----:B------:R-:W-:Y:S02]  /*1c20*/  FSEL R38, R24, RZ, P3 ;  /* 0x000000ff18267208 */ /* 0x000fe40001800000 */
[----:B------:R-:W-:-:S02]  /*1c30*/  FSETP.GEU.AND P2, PT, R21, RZ, PT ;  /* 0x000000ff1500720b */ /* 0x000fc40003f4e000 */
[----:B------:R-:W-:Y:S02]  /*1c40*/  FSETP.GEU.AND P1, PT, R22, RZ, PT ;  /* 0x000000ff1600720b */ /* 0x000fe40003f2e000 */
[----:B------:R-:W-:Y:S02]  /*1c50*/  FSETP.GEU.AND P4, PT, R34, RZ, PT ;  /* 0x000000ff2200720b */ /* 0x000fe40003f8e000 */
[----:B------:R-:W-:Y:S02]  /*1c60*/  FSETP.GEU.AND P3, PT, R7, RZ, PT ;  /* 0x000000ff0700720b */ /* 0x000fe40003f6e000 */
[----:B------:R-:W-:Y:S02]  /*1c70*/  FSEL R39, R2, RZ, P0 ;  /* 0x000000ff02277208 */ /* 0x000fe40000000000 */
[----:B------:R-:W-:Y:S02]  /*1c80*/  @P6 FSEL R36, R21, RZ, P2 ;  /* 0x000000ff15246208 */ /* 0x000fe40001000000 */
[----:B------:R-:W-:-:S02]  /*1c90*/  @P6 FSEL R37, R22, RZ, P1 ;  /* 0x000000ff16256208 */ /* 0x000fc40000800000 */
[----:B------:R-:W-:Y:S02]  /*1ca0*/  @P6 FSEL R38, R34, RZ, P4 ;  /* 0x000000ff22266208 */ /* 0x000fe40002000000 */
[----:B------:R-:W-:Y:S01]  /*1cb0*/  @P6 FSEL R39, R7, RZ, P3 ;  /* 0x000000ff07276208 */ /* 0x000fe20001800000 */
[----:B0-----:R-:W-:Y:S06]  /*1cc0*/  @P5 EXIT ;  /* 0x000000000000594d */ /* 0x001fec0003800000 */
[----:B------:R-:W-:Y:S01]  /*1cd0*/  STG.E.128 desc[UR4][R4.64+0x800], R36 ;  /* 0x0008002404007986 */ /* 0x000fe2000c101d04 */
[----:B------:R-:W-:Y:S05]  /*1ce0*/  EXIT ;  /* 0x000000000000794d */ /* 0x000fea0003800000 */
.L_x_0:
[----:B------:R-:W-:-:S00]  /*1cf0*/  BRA `(.L_x_0) ;  /* 0xfffffffc00fc7947 */ /* 0x000fc0000383ffff */
[----:B------:R-:W-:-:S00]  /*1d00*/  NOP ;  /* 0x0000000000007918 */ /* 0x000fc00000000000 */
[----:B------:R-:W-:-:S00]  /*1d10*/  NOP ;  /* 0x0000000000007918 */ /* 0x000fc00000000000 */
[----:B------:R-:W-:-:S00]  /*1d20*/  NOP ;  /* 0x0000000000007918 */ /* 0x000fc00000000000 */
[----:B------:R-:W-:-:S00]  /*1d30*/  NOP ;  /* 0x0000000000007918 */ /* 0x000fc00000000000 */
[----:B------:R-:W-:-:S00]  /*1d40*/  NOP ;  /* 0x0000000000007918 */ /* 0x000fc00000000000 */
[----:B------:R-:W-:-:S00]  /*1d50*/  NOP ;  /* 0x0000000000007918 */ /* 0x000fc00000000000 */
[----:B------:R-:W-:-:S00]  /*1d60*/  NOP ;  /* 0x0000000000007918 */ /* 0x000fc00000000000 */
[----:B------:R-:W-:-:S00]  /*1d70*/  NOP ;  /* 0x0000000000007918 */ /* 0x000fc00000000000 */
.L_x_1:


//--------------------- .nv.global.init           --------------------------
	.section	.nv.global.init,"aw",@progbits
.nv.global.init:
	.type		_$_str,@object
	.size		_$_str,(_$_str_$_2 - _$_str)
_$_str:
        /*0000*/ 	.byte	0x5f, 0x5f, 0x43, 0x55, 0x44, 0x41, 0x5f, 0x46, 0x54, 0x5a, 0x00
	.type		_$_str_$_2,@object
	.size		_$_str_$_2,(.L_1 - _$_str_$_2)
_$_str_$_2:
        /*000b*/ 	.byte	0x5f, 0x5f, 0x43, 0x55, 0x44, 0x41, 0x5f, 0x50, 0x52, 0x45, 0x43, 0x5f, 0x53, 0x51, 0x52, 0x54
        /*001b*/ 	.byte	0x00
.L_1:


//--------------------- .nv.constant0.triton_poi_fused_cat_51 --------------------------
	.section	.nv.constant0.triton_poi_fused_cat_51,"a",@progbits
	.sectionflags	@""
	.align	4
.nv.constant0.triton_poi_fused_cat_51:
	.zero		620
